//
// Generated by NVIDIA NVVM Compiler
//
// Compiler Build ID: CL-36424714
// Cuda compilation tools, release 13.0, V13.0.88
// Based on NVVM 20.0.0
//

.version 9.0
.target sm_100
.address_size 64

	// .globl	_Z7scale2DPfS_ii

.visible .entry _Z7scale2DPfS_ii(
	.param .u64 .ptr .align 1 _Z7scale2DPfS_ii_param_0,
	.param .u64 .ptr .align 1 _Z7scale2DPfS_ii_param_1,
	.param .u32 _Z7scale2DPfS_ii_param_2,
	.param .u32 _Z7scale2DPfS_ii_param_3
)
{
	.reg .pred 	%p<4>;
	.reg .b32 	%r<12>;
	.reg .b32 	%f<3>;
	.reg .b64 	%rd<8>;

	ld.param.u64 	%rd1, [_Z7scale2DPfS_ii_param_0];
	ld.param.u64 	%rd2, [_Z7scale2DPfS_ii_param_1];
	ld.param.u32 	%r3, [_Z7scale2DPfS_ii_param_2];
	ld.param.u32 	%r4, [_Z7scale2DPfS_ii_param_3];
	mov.u32 	%r5, %ctaid.y;
	mov.u32 	%r6, %ntid.y;
	mov.u32 	%r7, %tid.y;
	mad.lo.s32 	%r1, %r5, %r6, %r7;
	mov.u32 	%r8, %ctaid.x;
	mov.u32 	%r9, %ntid.x;
	mov.u32 	%r10, %tid.x;
	mad.lo.s32 	%r2, %r8, %r9, %r10;
	setp.ge.s32 	%p1, %r1, %r4;
	setp.ge.s32 	%p2, %r2, %r3;
	or.pred  	%p3, %p2, %p1;
	@%p3 bra 	$L__BB0_2;
	cvta.to.global.u64 	%rd3, %rd1;
	cvta.to.global.u64 	%rd4, %rd2;
	mad.lo.s32 	%r11, %r3, %r1, %r2;
	mul.wide.s32 	%rd5, %r11, 4;
	add.s64 	%rd6, %rd3, %rd5;
	ld.global.f32 	%f1, [%rd6];
	add.f32 	%f2, %f1, %f1;
	add.s64 	%rd7, %rd4, %rd5;
	st.global.f32 	[%rd7], %f2;
$L__BB0_2:
	ret;

}


// ===== COMPILED SASS (sm_100) =====

	.target	sm_100

	.elftype	@"ET_EXEC"


//--------------------- .note.nv.tkinfo           --------------------------
	.section	.note.nv.tkinfo,"",@"SHT_NOTE"
	.sectionflags	@"SHF_NOTE_NV_TKINFO"
	.tkinfo
        /*0018*/ 	.word	0x00000002
        /*0030*/ 	.string	""
        /*0030*/ 	.string	"ptxas"
        /*0030*/ 	.string	"Cuda compilation tools, release 13.0, V13.0.88"
        /*0030*/ 	.string	"Build cuda_13.0.r13.0/compiler.36424714_0"
        /*0030*/ 	.string	"-arch sm_100 -m 64 "



//--------------------- .note.nv.cuinfo           --------------------------
	.section	.note.nv.cuinfo,"",@"SHT_NOTE"
	.sectionflags	@"SHF_NOTE_NV_CUINFO"
        /*0018*/ 	.short	0x0002
        /*001a*/ 	.short	0x0064
        /*001c*/ 	.short	0x0082
	.zero		2


//--------------------- .nv.info                  --------------------------
	.section	.nv.info,"",@"SHT_CUDA_INFO"
	.align	4


	//----- nvinfo : EIATTR_REGCOUNT
	.align		4
        /*0000*/ 	.byte	0x04, 0x2f
        /*0002*/ 	.short	(.L_1 - .L_0)
	.align		4
.L_0:
        /*0004*/ 	.word	index@(_Z7scale2DPfS_ii)
        /*0008*/ 	.word	0x0000000a


	//----- nvinfo : EIATTR_FRAME_SIZE
	.align		4
.L_1:
        /*000c*/ 	.byte	0x04, 0x11
        /*000e*/ 	.short	(.L_3 - .L_2)
	.align		4
.L_2:
        /*0010*/ 	.word	index@(_Z7scale2DPfS_ii)
        /*0014*/ 	.word	0x00000000


	//----- nvinfo : EIATTR_MIN_STACK_SIZE
	.align		4
.L_3:
        /*0018*/ 	.byte	0x04, 0x12
        /*001a*/ 	.short	(.L_5 - .L_4)
	.align		4
.L_4:
        /*001c*/ 	.word	index@(_Z7scale2DPfS_ii)
        /*0020*/ 	.word	0x00000000
.L_5:


//--------------------- .nv.compat                --------------------------
	.section	.nv.compat,"",@"SHT_CUDA_COMPAT_INFO"
	.align	4
        /*0000*/ 	.byte	0x02, 0x09, 0x00, 0x00, 0x02, 0x02, 0x01, 0x00, 0x02, 0x05, 0x05, 0x00, 0x03, 0x07, 0x01, 0x01
        /*0010*/ 	.byte	0x02, 0x03, 0x00, 0x00, 0x02, 0x06, 0x01, 0x00, 0x04, 0x0b, 0x08, 0x00, 0x09, 0x00, 0x00, 0x00
        /*0020*/ 	.byte	0x00, 0x00, 0x00, 0x00


//--------------------- .nv.info._Z7scale2DPfS_ii --------------------------
	.section	.nv.info._Z7scale2DPfS_ii,"",@"SHT_CUDA_INFO"
	.sectionflags	@""
	.align	4


	//----- nvinfo : EIATTR_CUDA_API_VERSION
	.align		4
        /*0000*/ 	.byte	0x04, 0x37
        /*0002*/ 	.short	(.L_7 - .L_6)
.L_6:
        /*0004*/ 	.word	0x00000082


	//----- nvinfo : EIATTR_KPARAM_INFO
	.align		4
.L_7:
        /*0008*/ 	.byte	0x04, 0x17
        /*000a*/ 	.short	(.L_9 - .L_8)
.L_8:
        /*000c*/ 	.word	0x00000000
        /*0010*/ 	.short	0x0003
        /*0012*/ 	.short	0x0014
        /*0014*/ 	.byte	0x00, 0xf0, 0x11, 0x00


	//----- nvinfo : EIATTR_KPARAM_INFO
	.align		4
.L_9:
        /*0018*/ 	.byte	0x04, 0x17
        /*001a*/ 	.short	(.L_11 - .L_10)
.L_10:
        /*001c*/ 	.word	0x00000000
        /*0020*/ 	.short	0x0002
        /*0022*/ 	.short	0x0010
        /*0024*/ 	.byte	0x00, 0xf0, 0x11, 0x00


	//----- nvinfo : EIATTR_KPARAM_INFO
	.align		4
.L_11:
        /*0028*/ 	.byte	0x04, 0x17
        /*002a*/ 	.short	(.L_13 - .L_12)
.L_12:
        /*002c*/ 	.word	0x00000000
        /*0030*/ 	.short	0x0001
        /*0032*/ 	.short	0x0008
        /*0034*/ 	.byte	0x00, 0xf5, 0x21, 0x00


	//----- nvinfo : EIATTR_KPARAM_INFO
	.align		4
.L_13:
        /*0038*/ 	.byte	0x04, 0x17
        /*003a*/ 	.short	(.L_15 - .L_14)
.L_14:
        /*003c*/ 	.word	0x00000000
        /*0040*/ 	.short	0x0000
        /*0042*/ 	.short	0x0000
        /*0044*/ 	.byte	0x00, 0xf5, 0x21, 0x00


	//----- nvinfo : EIATTR_SPARSE_MMA_MASK
	.align		4
.L_15:
        /*0048*/ 	.byte	0x03, 0x50
        /*004a*/ 	.short	0x0000


	//----- nvinfo : EIATTR_MAXREG_COUNT
	.align		4
        /*004c*/ 	.byte	0x03, 0x1b
        /*004e*/ 	.short	0x00ff


	//----- nvinfo : EIATTR_MERCURY_ISA_VERSION
	.align		4
        /*0050*/ 	.byte	0x03, 0x5f
        /*0052*/ 	.short	0x0101


	//----- nvinfo : EIATTR_VRC_CTA_INIT_COUNT
	.align		4
        /*0054*/ 	.byte	0x02, 0x4a
	.zero		1
	.zero		1


	//----- nvinfo : EIATTR_EXIT_INSTR_OFFSETS
	.align		4
        /*0058*/ 	.byte	0x04, 0x1c
        /*005a*/ 	.short	(.L_17 - .L_16)


	//   ....[0]....
.L_16:
        /*005c*/ 	.word	0x000000c0


	//   ....[1]....
        /*0060*/ 	.word	0x00000160


	//----- nvinfo : EIATTR_CBANK_PARAM_SIZE
	.align		4
.L_17:
        /*0064*/ 	.byte	0x03, 0x19
        /*0066*/ 	.short	0x0018


	//----- nvinfo : EIATTR_PARAM_CBANK
	.align		4
        /*0068*/ 	.byte	0x04, 0x0a
        /*006a*/ 	.short	(.L_19 - .L_18)
	.align		4
.L_18:
        /*006c*/ 	.word	index@(.nv.constant0._Z7scale2DPfS_ii)
        /*0070*/ 	.short	0x0380
        /*0072*/ 	.short	0x0018


	//----- nvinfo : EIATTR_SW_WAR
	.align		4
.L_19:
        /*0074*/ 	.byte	0x04, 0x36
        /*0076*/ 	.short	(.L_21 - .L_20)
.L_20:
        /*0078*/ 	.word	0x00000008
.L_21:


//--------------------- .nv.callgraph             --------------------------
	.section	.nv.callgraph,"",@"SHT_CUDA_CALLGRAPH"
	.align	4
	.sectionentsize	8
	.align		4
        /*0000*/ 	.word	0x00000000
	.align		4
        /*0004*/ 	.word	0xffffffff
	.align		4
        /*0008*/ 	.word	0x00000000
	.align		4
        /*000c*/ 	.word	0xfffffffe
	.align		4
        /*0010*/ 	.word	0x00000000
	.align		4
        /*0014*/ 	.word	0xfffffffd
	.align		4
        /*0018*/ 	.word	0x00000000
	.align		4
        /*001c*/ 	.word	0xfffffffc


//--------------------- .text._Z7scale2DPfS_ii    --------------------------
	.section	.text._Z7scale2DPfS_ii,"ax",@progbits
	.align	128
        .global         _Z7scale2DPfS_ii
        .type           _Z7scale2DPfS_ii,@function
        .size           _Z7scale2DPfS_ii,(.L_x_1 - _Z7scale2DPfS_ii)
        .other          _Z7scale2DPfS_ii,@"STO_CUDA_ENTRY STV_DEFAULT"
_Z7scale2DPfS_ii:
.text._Z7scale2DPfS_ii:
[----:B------:R-:W-:Y:S01]  /*0000*/  LDC R1, c[0x0][0x37c] ;  /* 0x0000df00ff017b82 */ /* 0x000fe20000000800 */
[----:B------:R-:W0:Y:S07]  /*0010*/  S2R R3, SR_TID.Y ;  /* 0x0000000000037919 */ /* 0x000e2e0000002200 */
[----:B------:R-:W0:Y:S01]  /*0020*/  S2UR UR4, SR_CTAID.Y ;  /* 0x00000000000479c3 */ /* 0x000e220000002600 */
[----:B------:R-:W1:Y:S01]  /*0030*/  LDCU.64 UR6, c[0x0][0x390] ;  /* 0x00007200ff0677ac */ /* 0x000e620008000a00 */
[----:B------:R-:W2:Y:S06]  /*0040*/  S2R R2, SR_TID.X ;  /* 0x0000000000027919 */ /* 0x000eac0000002100 */
[----:B------:R-:W0:Y:S08]  /*0050*/  LDC R0, c[0x0][0x364] ;  /* 0x0000d900ff007b82 */ /* 0x000e300000000800 */
[----:B------:R-:W2:Y:S08]  /*0060*/  S2UR UR5, SR_CTAID.X ;  /* 0x00000000000579c3 */ /* 0x000eb00000002500 */
[----:B------:R-:W2:Y:S01]  /*0070*/  LDC R5, c[0x0][0x360] ;  /* 0x0000d800ff057b82 */ /* 0x000ea20000000800 */
[----:B0-----:R-:W-:-:S05]  /*0080*/  IMAD R0, R0, UR4, R3 ;  /* 0x0000000400007c24 */ /* 0x001fca000f8e0203 */
[----:B-1----:R-:W-:Y:S01]  /*0090*/  ISETP.GE.AND P0, PT, R0, UR7, PT ;  /* 0x0000000700007c0c */ /* 0x002fe2000bf06270 */
[----:B--2---:R-:W-:-:S05]  /*00a0*/  IMAD R5, R5, UR5, R2 ;  /* 0x0000000505057c24 */ /* 0x004fca000f8e0202 */
[----:B------:R-:W-:-:S13]  /*00b0*/  ISETP.GE.OR P0, PT, R5, UR6, P0 ;  /* 0x0000000605007c0c */ /* 0x000fda0008706670 */
[----:B------:R-:W-:Y:S05]  /*00c0*/  @P0 EXIT ;  /* 0x000000000000094d */ /* 0x000fea0003800000 */
[----:B------:R-:W0:Y:S01]  /*00d0*/  LDC.64 R2, c[0x0][0x380] ;  /* 0x0000e000ff027b82 */ /* 0x000e220000000a00 */
[----:B------:R-:W1:Y:S01]  /*00e0*/  LDCU.64 UR4, c[0x0][0x358] ;  /* 0x00006b00ff0477ac */ /* 0x000e620008000a00 */
[----:B------:R-:W-:-:S06]  /*00f0*/  IMAD R7, R0, UR6, R5 ;  /* 0x0000000600077c24 */ /* 0x000fcc000f8e0205 */
[----:B------:R-:W2:Y:S01]  /*0100*/  LDC.64 R4, c[0x0][0x388] ;  /* 0x0000e200ff047b82 */ /* 0x000ea20000000a00 */
[----:B0-----:R-:W-:-:S06]  /*0110*/  IMAD.WIDE R2, R7, 0x4, R2 ;  /* 0x0000000407027825 */ /* 0x001fcc00078e0202 */
[----:B-1----:R-:W3:Y:S01]  /*0120*/  LDG.E R2, desc[UR4][R2.64] ;  /* 0x0000000402027981 */ /* 0x002ee2000c1e1900 */
[----:B--2---:R-:W-:-:S04]  /*0130*/  IMAD.WIDE R4, R7, 0x4, R4 ;  /* 0x0000000407047825 */ /* 0x004fc800078e0204 */
[----:B---3--:R-:W-:-:S05]  /*0140*/  FADD R7, R2, R2 ;  /* 0x0000000202077221 */ /* 0x008fca0000000000 */
[----:B------:R-:W-:Y:S01]  /*0150*/  STG.E desc[UR4][R4.64], R7 ;  /* 0x0000000704007986 */ /* 0x000fe2000c101904 */
[----:B------:R-:W-:Y:S05]  /*0160*/  EXIT ;  /* 0x000000000000794d */ /* 0x000fea0003800000 */
.L_x_0:
[----:B------:R-:W-:-:S00]  /*0170*/  BRA `(.L_x_0) ;  /* 0xfffffffc00fc7947 */ /* 0x000fc0000383ffff */
[----:B------:R-:W-:-:S00]  /*0180*/  NOP ;  /* 0x0000000000007918 */ /* 0x000fc00000000000 */
[----:B------:R-:W-:-:S00]  /*0190*/  NOP ;  /* 0x0000000000007918 */ /* 0x000fc00000000000 */
[----:B------:R-:W-:-:S00]  /*01a0*/  NOP ;  /* 0x0000000000007918 */ /* 0x000fc00000000000 */
[----:B------:R-:W-:-:S00]  /*01b0*/  NOP ;  /* 0x0000000000007918 */ /* 0x000fc00000000000 */
[----:B------:R-:W-:-:S00]  /*01c0*/  NOP ;  /* 0x0000000000007918 */ /* 0x000fc00000000000 */
[----:B------:R-:W-:-:S00]  /*01d0*/  NOP ;  /* 0x0000000000007918 */ /* 0x000fc00000000000 */
[----:B------:R-:W-:-:S00]  /*01e0*/  NOP ;  /* 0x0000000000007918 */ /* 0x000fc00000000000 */
[----:B------:R-:W-:-:S00]  /*01f0*/  NOP ;  /* 0x0000000000007918 */ /* 0x000fc00000000000 */
.L_x_1:


//--------------------- .nv.shared.reserved.0     --------------------------
	.section	.nv.shared.reserved.0,"aw",@nobits
	.weak		__nv_reservedSMEM_offset_0_alias
	.size		__nv_reservedSMEM_offset_0_alias, 0, 64
	.other		__nv_reservedSMEM_offset_0_alias,@"STO_CUDA_RESERVED_SHARED STV_DEFAULT"
__nv_reservedSMEM_offset_0_alias:
	.zero		0
	.zero		64


//--------------------- .nv.constant0._Z7scale2DPfS_ii --------------------------
	.section	.nv.constant0._Z7scale2DPfS_ii,"a",@progbits
	.sectionflags	@""
	.align	4
.nv.constant0._Z7scale2DPfS_ii:
	.zero		920


//--------------------- SYMBOLS --------------------------

	.type		.nv.reservedSmem.offset0,@object
	.size		.nv.reservedSmem.offset0,0x4
